//
// Generated by NVIDIA NVVM Compiler
//
// Compiler Build ID: CL-36424714
// Cuda compilation tools, release 13.0, V13.0.88
// Based on NVVM 20.0.0
//

.version 9.0
.target sm_100
.address_size 64

	// .globl	_Z13compute_scorePfS_S_
// _ZZ16compute_gradientPfS_E5sdata has been demoted
.extern .shared .align 16 .b8 sdata[];

.visible .entry _Z13compute_scorePfS_S_(
	.param .u64 .ptr .align 1 _Z13compute_scorePfS_S__param_0,
	.param .u64 .ptr .align 1 _Z13compute_scorePfS_S__param_1,
	.param .u64 .ptr .align 1 _Z13compute_scorePfS_S__param_2
)
{
	.reg .pred 	%p<2>;
	.reg .b32 	%r<8>;
	.reg .b32 	%f<14>;
	.reg .b64 	%rd<13>;

	ld.param.u64 	%rd2, [_Z13compute_scorePfS_S__param_0];
	ld.param.u64 	%rd3, [_Z13compute_scorePfS_S__param_1];
	ld.param.u64 	%rd1, [_Z13compute_scorePfS_S__param_2];
	cvta.to.global.u64 	%rd4, %rd2;
	cvta.to.global.u64 	%rd5, %rd3;
	mov.u32 	%r1, %ctaid.x;
	mov.u32 	%r2, %tid.x;
	mul.wide.u32 	%rd6, %r2, 4;
	add.s64 	%rd7, %rd5, %rd6;
	ld.global.f32 	%f1, [%rd7];
	mov.u32 	%r3, %ntid.x;
	mad.lo.s32 	%r4, %r1, %r3, %r2;
	mul.wide.u32 	%rd8, %r4, 4;
	add.s64 	%rd9, %rd4, %rd8;
	ld.global.f32 	%f2, [%rd9];
	mul.f32 	%f3, %f1, %f2;
	shl.b32 	%r5, %r2, 2;
	mov.u32 	%r6, sdata;
	add.s32 	%r7, %r6, %r5;
	st.shared.f32 	[%r7], %f3;
	bar.sync 	0;
	setp.ne.s32 	%p1, %r2, 0;
	@%p1 bra 	$L__BB0_2;
	cvta.to.global.u64 	%rd10, %rd1;
	ld.shared.v4.f32 	{%f4, %f5, %f6, %f7}, [sdata];
	add.f32 	%f8, %f4, 0f00000000;
	add.f32 	%f9, %f8, %f5;
	add.f32 	%f10, %f9, %f6;
	add.f32 	%f11, %f10, %f7;
	ld.shared.f32 	%f12, [sdata+16];
	add.f32 	%f13, %f11, %f12;
	mul.wide.u32 	%rd11, %r1, 4;
	add.s64 	%rd12, %rd10, %rd11;
	st.global.f32 	[%rd12], %f13;
$L__BB0_2:
	ret;

}
	// .globl	_Z11substract_yPfS_
.visible .entry _Z11substract_yPfS_(
	.param .u64 .ptr .align 1 _Z11substract_yPfS__param_0,
	.param .u64 .ptr .align 1 _Z11substract_yPfS__param_1
)
{
	.reg .b32 	%r<2>;
	.reg .b32 	%f<4>;
	.reg .b64 	%rd<8>;

	ld.param.u64 	%rd1, [_Z11substract_yPfS__param_0];
	ld.param.u64 	%rd2, [_Z11substract_yPfS__param_1];
	cvta.to.global.u64 	%rd3, %rd1;
	cvta.to.global.u64 	%rd4, %rd2;
	mov.u32 	%r1, %tid.x;
	mul.wide.u32 	%rd5, %r1, 4;
	add.s64 	%rd6, %rd4, %rd5;
	ld.global.f32 	%f1, [%rd6];
	add.s64 	%rd7, %rd3, %rd5;
	ld.global.f32 	%f2, [%rd7];
	sub.f32 	%f3, %f2, %f1;
	st.global.f32 	[%rd7], %f3;
	ret;

}
	// .globl	_Z7scale_xPfS_S_
.visible .entry _Z7scale_xPfS_S_(
	.param .u64 .ptr .align 1 _Z7scale_xPfS_S__param_0,
	.param .u64 .ptr .align 1 _Z7scale_xPfS_S__param_1,
	.param .u64 .ptr .align 1 _Z7scale_xPfS_S__param_2
)
{
	.reg .b32 	%r<5>;
	.reg .b32 	%f<4>;
	.reg .b64 	%rd<12>;
	.reg .b64 	%fd<5>;

	ld.param.u64 	%rd1, [_Z7scale_xPfS_S__param_0];
	ld.param.u64 	%rd2, [_Z7scale_xPfS_S__param_1];
	ld.param.u64 	%rd3, [_Z7scale_xPfS_S__param_2];
	cvta.to.global.u64 	%rd4, %rd3;
	cvta.to.global.u64 	%rd5, %rd2;
	cvta.to.global.u64 	%rd6, %rd1;
	mov.u32 	%r1, %ctaid.x;
	mov.u32 	%r2, %tid.x;
	mul.wide.u32 	%rd7, %r1, 4;
	add.s64 	%rd8, %rd6, %rd7;
	ld.global.f32 	%f1, [%rd8];
	cvt.f64.f32 	%fd1, %f1;
	add.f64 	%fd2, %fd1, %fd1;
	mov.u32 	%r3, %ntid.x;
	mad.lo.s32 	%r4, %r1, %r3, %r2;
	mul.wide.u32 	%rd9, %r4, 4;
	add.s64 	%rd10, %rd5, %rd9;
	ld.global.f32 	%f2, [%rd10];
	cvt.f64.f32 	%fd3, %f2;
	mul.f64 	%fd4, %fd2, %fd3;
	cvt.rn.f32.f64 	%f3, %fd4;
	add.s64 	%rd11, %rd4, %rd9;
	st.global.f32 	[%rd11], %f3;
	ret;

}
	// .globl	_Z16compute_gradientPfS_
.visible .entry _Z16compute_gradientPfS_(
	.param .u64 .ptr .align 1 _Z16compute_gradientPfS__param_0,
	.param .u64 .ptr .align 1 _Z16compute_gradientPfS__param_1
)
{
	.reg .pred 	%p<5>;
	.reg .b32 	%r<17>;
	.reg .b32 	%f<7>;
	.reg .b64 	%rd<9>;
	// demoted variable
	.shared .align 4 .b8 _ZZ16compute_gradientPfS_E5sdata[2560];
	ld.param.u64 	%rd2, [_Z16compute_gradientPfS__param_0];
	ld.param.u64 	%rd1, [_Z16compute_gradientPfS__param_1];
	cvta.to.global.u64 	%rd3, %rd2;
	mov.u32 	%r1, %tid.x;
	mov.u32 	%r2, %tid.y;
	mad.lo.s32 	%r8, %r1, 5, %r2;
	mul.wide.u32 	%rd4, %r8, 4;
	add.s64 	%rd5, %rd3, %rd4;
	ld.global.f32 	%f1, [%rd5];
	mov.u32 	%r9, _ZZ16compute_gradientPfS_E5sdata;
	shl.b32 	%r10, %r2, 2;
	add.s32 	%r4, %r9, %r10;
	mad.lo.s32 	%r11, %r1, 20, %r4;
	st.shared.f32 	[%r11], %f1;
	bar.sync 	0;
	mov.u32 	%r3, %ntid.x;
	setp.lt.u32 	%p1, %r3, 2;
	@%p1 bra 	$L__BB3_5;
	mov.b32 	%r16, 1;
$L__BB3_2:
	shl.b32 	%r6, %r16, 1;
	mul.lo.s32 	%r7, %r6, %r1;
	setp.ge.u32 	%p2, %r7, %r3;
	@%p2 bra 	$L__BB3_4;
	add.s32 	%r13, %r7, %r16;
	mad.lo.s32 	%r14, %r13, 20, %r4;
	ld.shared.f32 	%f2, [%r14];
	mad.lo.s32 	%r15, %r7, 20, %r4;
	ld.shared.f32 	%f3, [%r15];
	add.f32 	%f4, %f2, %f3;
	st.shared.f32 	[%r15], %f4;
$L__BB3_4:
	bar.sync 	0;
	setp.lt.u32 	%p3, %r6, %r3;
	mov.u32 	%r16, %r6;
	@%p3 bra 	$L__BB3_2;
$L__BB3_5:
	setp.ne.s32 	%p4, %r1, 0;
	@%p4 bra 	$L__BB3_7;
	ld.shared.f32 	%f5, [%r4];
	mul.f32 	%f6, %f5, 0f3C000000;
	cvta.to.global.u64 	%rd6, %rd1;
	mul.wide.u32 	%rd7, %r2, 4;
	add.s64 	%rd8, %rd6, %rd7;
	st.global.f32 	[%rd8], %f6;
$L__BB3_7:
	ret;

}


// ===== COMPILED SASS (sm_100) =====

	.target	sm_100

	.elftype	@"ET_EXEC"


//--------------------- .note.nv.tkinfo           --------------------------
	.section	.note.nv.tkinfo,"",@"SHT_NOTE"
	.sectionflags	@"SHF_NOTE_NV_TKINFO"
	.tkinfo
        /*0018*/ 	.word	0x00000002
        /*0030*/ 	.string	""
        /*0030*/ 	.string	"ptxas"
        /*0030*/ 	.string	"Cuda compilation tools, release 13.0, V13.0.88"
        /*0030*/ 	.string	"Build cuda_13.0.r13.0/compiler.36424714_0"
        /*0030*/ 	.string	"-arch sm_100 -m 64 "



//--------------------- .note.nv.cuinfo           --------------------------
	.section	.note.nv.cuinfo,"",@"SHT_NOTE"
	.sectionflags	@"SHF_NOTE_NV_CUINFO"
        /*0018*/ 	.short	0x0002
        /*001a*/ 	.short	0x0064
        /*001c*/ 	.short	0x0082
	.zero		2


//--------------------- .nv.info                  --------------------------
	.section	.nv.info,"",@"SHT_CUDA_INFO"
	.align	4


	//----- nvinfo : EIATTR_REGCOUNT
	.align		4
        /*0000*/ 	.byte	0x04, 0x2f
        /*0002*/ 	.short	(.L_1 - .L_0)
	.align		4
.L_0:
        /*0004*/ 	.word	index@(_Z13compute_scorePfS_S_)
        /*0008*/ 	.word	0x0000000e


	//----- nvinfo : EIATTR_FRAME_SIZE
	.align		4
.L_1:
        /*000c*/ 	.byte	0x04, 0x11
        /*000e*/ 	.short	(.L_3 - .L_2)
	.align		4
.L_2:
        /*0010*/ 	.word	index@(_Z13compute_scorePfS_S_)
        /*0014*/ 	.word	0x00000000


	//----- nvinfo : EIATTR_REGCOUNT
	.align		4
.L_3:
        /*0018*/ 	.byte	0x04, 0x2f
        /*001a*/ 	.short	(.L_5 - .L_4)
	.align		4
.L_4:
        /*001c*/ 	.word	index@(_Z11substract_yPfS_)
        /*0020*/ 	.word	0x0000000a


	//----- nvinfo : EIATTR_FRAME_SIZE
	.align		4
.L_5:
        /*0024*/ 	.byte	0x04, 0x11
        /*0026*/ 	.short	(.L_7 - .L_6)
	.align		4
.L_6:
        /*0028*/ 	.word	index@(_Z11substract_yPfS_)
        /*002c*/ 	.word	0x00000000


	//----- nvinfo : EIATTR_REGCOUNT
	.align		4
.L_7:
        /*0030*/ 	.byte	0x04, 0x2f
        /*0032*/ 	.short	(.L_9 - .L_8)
	.align		4
.L_8:
        /*0034*/ 	.word	index@(_Z7scale_xPfS_S_)
        /*0038*/ 	.word	0x00000010


	//----- nvinfo : EIATTR_FRAME_SIZE
	.align		4
.L_9:
        /*003c*/ 	.byte	0x04, 0x11
        /*003e*/ 	.short	(.L_11 - .L_10)
	.align		4
.L_10:
        /*0040*/ 	.word	index@(_Z7scale_xPfS_S_)
        /*0044*/ 	.word	0x00000000


	//----- nvinfo : EIATTR_REGCOUNT
	.align		4
.L_11:
        /*0048*/ 	.byte	0x04, 0x2f
        /*004a*/ 	.short	(.L_13 - .L_12)
	.align		4
.L_12:
        /*004c*/ 	.word	index@(_Z16compute_gradientPfS_)
        /*0050*/ 	.word	0x0000000a


	//----- nvinfo : EIATTR_FRAME_SIZE
	.align		4
.L_13:
        /*0054*/ 	.byte	0x04, 0x11
        /*0056*/ 	.short	(.L_15 - .L_14)
	.align		4
.L_14:
        /*0058*/ 	.word	index@(_Z16compute_gradientPfS_)
        /*005c*/ 	.word	0x00000000


	//----- nvinfo : EIATTR_MIN_STACK_SIZE
	.align		4
.L_15:
        /*0060*/ 	.byte	0x04, 0x12
        /*0062*/ 	.short	(.L_17 - .L_16)
	.align		4
.L_16:
        /*0064*/ 	.word	index@(_Z16compute_gradientPfS_)
        /*0068*/ 	.word	0x00000000


	//----- nvinfo : EIATTR_MIN_STACK_SIZE
	.align		4
.L_17:
        /*006c*/ 	.byte	0x04, 0x12
        /*006e*/ 	.short	(.L_19 - .L_18)
	.align		4
.L_18:
        /*0070*/ 	.word	index@(_Z7scale_xPfS_S_)
        /*0074*/ 	.word	0x00000000


	//----- nvinfo : EIATTR_MIN_STACK_SIZE
	.align		4
.L_19:
        /*0078*/ 	.byte	0x04, 0x12
        /*007a*/ 	.short	(.L_21 - .L_20)
	.align		4
.L_20:
        /*007c*/ 	.word	index@(_Z11substract_yPfS_)
        /*0080*/ 	.word	0x00000000


	//----- nvinfo : EIATTR_MIN_STACK_SIZE
	.align		4
.L_21:
        /*0084*/ 	.byte	0x04, 0x12
        /*0086*/ 	.short	(.L_23 - .L_22)
	.align		4
.L_22:
        /*0088*/ 	.word	index@(_Z13compute_scorePfS_S_)
        /*008c*/ 	.word	0x00000000
.L_23:


//--------------------- .nv.compat                --------------------------
	.section	.nv.compat,"",@"SHT_CUDA_COMPAT_INFO"
	.align	4
        /*0000*/ 	.byte	0x02, 0x09, 0x00, 0x00, 0x02, 0x02, 0x01, 0x00, 0x02, 0x05, 0x05, 0x00, 0x03, 0x07, 0x01, 0x01
        /*0010*/ 	.byte	0x02, 0x03, 0x00, 0x00, 0x02, 0x06, 0x01, 0x00, 0x04, 0x0b, 0x08, 0x00, 0x01, 0x00, 0x00, 0x00
        /*0020*/ 	.byte	0x00, 0x00, 0x00, 0x00


//--------------------- .nv.info._Z16compute_gradientPfS_ --------------------------
	.section	.nv.info._Z16compute_gradientPfS_,"",@"SHT_CUDA_INFO"
	.sectionflags	@""
	.align	4


	//----- nvinfo : EIATTR_CUDA_API_VERSION
	.align		4
        /*0000*/ 	.byte	0x04, 0x37
        /*0002*/ 	.short	(.L_25 - .L_24)
.L_24:
        /*0004*/ 	.word	0x00000082


	//----- nvinfo : EIATTR_KPARAM_INFO
	.align		4
.L_25:
        /*0008*/ 	.byte	0x04, 0x17
        /*000a*/ 	.short	(.L_27 - .L_26)
.L_26:
        /*000c*/ 	.word	0x00000000
        /*0010*/ 	.short	0x0001
        /*0012*/ 	.short	0x0008
        /*0014*/ 	.byte	0x00, 0xf5, 0x21, 0x00


	//----- nvinfo : EIATTR_KPARAM_INFO
	.align		4
.L_27:
        /*0018*/ 	.byte	0x04, 0x17
        /*001a*/ 	.short	(.L_29 - .L_28)
.L_28:
        /*001c*/ 	.word	0x00000000
        /*0020*/ 	.short	0x0000
        /*0022*/ 	.short	0x0000
        /*0024*/ 	.byte	0x00, 0xf5, 0x21, 0x00


	//----- nvinfo : EIATTR_SPARSE_MMA_MASK
	.align		4
.L_29:
        /*0028*/ 	.byte	0x03, 0x50
        /*002a*/ 	.short	0x0000


	//----- nvinfo : EIATTR_MAXREG_COUNT
	.align		4
        /*002c*/ 	.byte	0x03, 0x1b
        /*002e*/ 	.short	0x00ff


	//----- nvinfo : EIATTR_NUM_BARRIERS
	.align		4
        /*0030*/ 	.byte	0x02, 0x4c
        /*0032*/ 	.byte	0x01
	.zero		1


	//----- nvinfo : EIATTR_MERCURY_ISA_VERSION
	.align		4
        /*0034*/ 	.byte	0x03, 0x5f
        /*0036*/ 	.short	0x0101


	//----- nvinfo : EIATTR_VRC_CTA_INIT_COUNT
	.align		4
        /*0038*/ 	.byte	0x02, 0x4a
	.zero		1
	.zero		1


	//----- nvinfo : EIATTR_EXIT_INSTR_OFFSETS
	.align		4
        /*003c*/ 	.byte	0x04, 0x1c
        /*003e*/ 	.short	(.L_31 - .L_30)


	//   ....[0]....
.L_30:
        /*0040*/ 	.word	0x00000220


	//   ....[1]....
        /*0044*/ 	.word	0x00000280


	//----- nvinfo : EIATTR_CBANK_PARAM_SIZE
	.align		4
.L_31:
        /*0048*/ 	.byte	0x03, 0x19
        /*004a*/ 	.short	0x0010


	//----- nvinfo : EIATTR_PARAM_CBANK
	.align		4
        /*004c*/ 	.byte	0x04, 0x0a
        /*004e*/ 	.short	(.L_33 - .L_32)
	.align		4
.L_32:
        /*0050*/ 	.word	index@(.nv.constant0._Z16compute_gradientPfS_)
        /*0054*/ 	.short	0x0380
        /*0056*/ 	.short	0x0010


	//----- nvinfo : EIATTR_SW_WAR
	.align		4
.L_33:
        /*0058*/ 	.byte	0x04, 0x36
        /*005a*/ 	.short	(.L_35 - .L_34)
.L_34:
        /*005c*/ 	.word	0x00000008
.L_35:


//--------------------- .nv.info._Z7scale_xPfS_S_ --------------------------
	.section	.nv.info._Z7scale_xPfS_S_,"",@"SHT_CUDA_INFO"
	.sectionflags	@""
	.align	4


	//----- nvinfo : EIATTR_CUDA_API_VERSION
	.align		4
        /*0000*/ 	.byte	0x04, 0x37
        /*0002*/ 	.short	(.L_37 - .L_36)
.L_36:
        /*0004*/ 	.word	0x00000082


	//----- nvinfo : EIATTR_KPARAM_INFO
	.align		4
.L_37:
        /*0008*/ 	.byte	0x04, 0x17
        /*000a*/ 	.short	(.L_39 - .L_38)
.L_38:
        /*000c*/ 	.word	0x00000000
        /*0010*/ 	.short	0x0002
        /*0012*/ 	.short	0x0010
        /*0014*/ 	.byte	0x00, 0xf5, 0x21, 0x00


	//----- nvinfo : EIATTR_KPARAM_INFO
	.align		4
.L_39:
        /*0018*/ 	.byte	0x04, 0x17
        /*001a*/ 	.short	(.L_41 - .L_40)
.L_40:
        /*001c*/ 	.word	0x00000000
        /*0020*/ 	.short	0x0001
        /*0022*/ 	.short	0x0008
        /*0024*/ 	.byte	0x00, 0xf5, 0x21, 0x00


	//----- nvinfo : EIATTR_KPARAM_INFO
	.align		4
.L_41:
        /*0028*/ 	.byte	0x04, 0x17
        /*002a*/ 	.short	(.L_43 - .L_42)
.L_42:
        /*002c*/ 	.word	0x00000000
        /*0030*/ 	.short	0x0000
        /*0032*/ 	.short	0x0000
        /*0034*/ 	.byte	0x00, 0xf5, 0x21, 0x00


	//----- nvinfo : EIATTR_SPARSE_MMA_MASK
	.align		4
.L_43:
        /*0038*/ 	.byte	0x03, 0x50
        /*003a*/ 	.short	0x0000


	//----- nvinfo : EIATTR_MAXREG_COUNT
	.align		4
        /*003c*/ 	.byte	0x03, 0x1b
        /*003e*/ 	.short	0x00ff


	//----- nvinfo : EIATTR_MERCURY_ISA_VERSION
	.align		4
        /*0040*/ 	.byte	0x03, 0x5f
        /*0042*/ 	.short	0x0101


	//----- nvinfo : EIATTR_VRC_CTA_INIT_COUNT
	.align		4
        /*0044*/ 	.byte	0x02, 0x4a
	.zero		1
	.zero		1


	//----- nvinfo : EIATTR_EXIT_INSTR_OFFSETS
	.align		4
        /*0048*/ 	.byte	0x04, 0x1c
        /*004a*/ 	.short	(.L_45 - .L_44)


	//   ....[0]....
.L_44:
        /*004c*/ 	.word	0x00000140


	//----- nvinfo : EIATTR_CBANK_PARAM_SIZE
	.align		4
.L_45:
        /*0050*/ 	.byte	0x03, 0x19
        /*0052*/ 	.short	0x0018


	//----- nvinfo : EIATTR_PARAM_CBANK
	.align		4
        /*0054*/ 	.byte	0x04, 0x0a
        /*0056*/ 	.short	(.L_47 - .L_46)
	.align		4
.L_46:
        /*0058*/ 	.word	index@(.nv.constant0._Z7scale_xPfS_S_)
        /*005c*/ 	.short	0x0380
        /*005e*/ 	.short	0x0018


	//----- nvinfo : EIATTR_SW_WAR
	.align		4
.L_47:
        /*0060*/ 	.byte	0x04, 0x36
        /*0062*/ 	.short	(.L_49 - .L_48)
.L_48:
        /*0064*/ 	.word	0x00000008
.L_49:


//--------------------- .nv.info._Z11substract_yPfS_ --------------------------
	.section	.nv.info._Z11substract_yPfS_,"",@"SHT_CUDA_INFO"
	.sectionflags	@""
	.align	4


	//----- nvinfo : EIATTR_CUDA_API_VERSION
	.align		4
        /*0000*/ 	.byte	0x04, 0x37
        /*0002*/ 	.short	(.L_51 - .L_50)
.L_50:
        /*0004*/ 	.word	0x00000082


	//----- nvinfo : EIATTR_KPARAM_INFO
	.align		4
.L_51:
        /*0008*/ 	.byte	0x04, 0x17
        /*000a*/ 	.short	(.L_53 - .L_52)
.L_52:
        /*000c*/ 	.word	0x00000000
        /*0010*/ 	.short	0x0001
        /*0012*/ 	.short	0x0008
        /*0014*/ 	.byte	0x00, 0xf5, 0x21, 0x00


	//----- nvinfo : EIATTR_KPARAM_INFO
	.align		4
.L_53:
        /*0018*/ 	.byte	0x04, 0x17
        /*001a*/ 	.short	(.L_55 - .L_54)
.L_54:
        /*001c*/ 	.word	0x00000000
        /*0020*/ 	.short	0x0000
        /*0022*/ 	.short	0x0000
        /*0024*/ 	.byte	0x00, 0xf5, 0x21, 0x00


	//----- nvinfo : EIATTR_SPARSE_MMA_MASK
	.align		4
.L_55:
        /*0028*/ 	.byte	0x03, 0x50
        /*002a*/ 	.short	0x0000


	//----- nvinfo : EIATTR_MAXREG_COUNT
	.align		4
        /*002c*/ 	.byte	0x03, 0x1b
        /*002e*/ 	.short	0x00ff


	//----- nvinfo : EIATTR_MERCURY_ISA_VERSION
	.align		4
        /*0030*/ 	.byte	0x03, 0x5f
        /*0032*/ 	.short	0x0101


	//----- nvinfo : EIATTR_VRC_CTA_INIT_COUNT
	.align		4
        /*0034*/ 	.byte	0x02, 0x4a
	.zero		1
	.zero		1


	//----- nvinfo : EIATTR_EXIT_INSTR_OFFSETS
	.align		4
        /*0038*/ 	.byte	0x04, 0x1c
        /*003a*/ 	.short	(.L_57 - .L_56)


	//   ....[0]....
.L_56:
        /*003c*/ 	.word	0x000000b0


	//----- nvinfo : EIATTR_CBANK_PARAM_SIZE
	.align		4
.L_57:
        /*0040*/ 	.byte	0x03, 0x19
        /*0042*/ 	.short	0x0010


	//----- nvinfo : EIATTR_PARAM_CBANK
	.align		4
        /*0044*/ 	.byte	0x04, 0x0a
        /*0046*/ 	.short	(.L_59 - .L_58)
	.align		4
.L_58:
        /*0048*/ 	.word	index@(.nv.constant0._Z11substract_yPfS_)
        /*004c*/ 	.short	0x0380
        /*004e*/ 	.short	0x0010


	//----- nvinfo : EIATTR_SW_WAR
	.align		4
.L_59:
        /*0050*/ 	.byte	0x04, 0x36
        /*0052*/ 	.short	(.L_61 - .L_60)
.L_60:
        /*0054*/ 	.word	0x00000008
.L_61:


//--------------------- .nv.info._Z13compute_scorePfS_S_ --------------------------
	.section	.nv.info._Z13compute_scorePfS_S_,"",@"SHT_CUDA_INFO"
	.sectionflags	@""
	.align	4


	//----- nvinfo : EIATTR_CUDA_API_VERSION
	.align		4
        /*0000*/ 	.byte	0x04, 0x37
        /*0002*/ 	.short	(.L_63 - .L_62)
.L_62:
        /*0004*/ 	.word	0x00000082


	//----- nvinfo : EIATTR_KPARAM_INFO
	.align		4
.L_63:
        /*0008*/ 	.byte	0x04, 0x17
        /*000a*/ 	.short	(.L_65 - .L_64)
.L_64:
        /*000c*/ 	.word	0x00000000
        /*0010*/ 	.short	0x0002
        /*0012*/ 	.short	0x0010
        /*0014*/ 	.byte	0x00, 0xf5, 0x21, 0x00


	//----- nvinfo : EIATTR_KPARAM_INFO
	.align		4
.L_65:
        /*0018*/ 	.byte	0x04, 0x17
        /*001a*/ 	.short	(.L_67 - .L_66)
.L_66:
        /*001c*/ 	.word	0x00000000
        /*0020*/ 	.short	0x0001
        /*0022*/ 	.short	0x0008
        /*0024*/ 	.byte	0x00, 0xf5, 0x21, 0x00


	//----- nvinfo : EIATTR_KPARAM_INFO
	.align		4
.L_67:
        /*0028*/ 	.byte	0x04, 0x17
        /*002a*/ 	.short	(.L_69 - .L_68)
.L_68:
        /*002c*/ 	.word	0x00000000
        /*0030*/ 	.short	0x0000
        /*0032*/ 	.short	0x0000
        /*0034*/ 	.byte	0x00, 0xf5, 0x21, 0x00


	//----- nvinfo : EIATTR_SPARSE_MMA_MASK
	.align		4
.L_69:
        /*0038*/ 	.byte	0x03, 0x50
        /*003a*/ 	.short	0x0000


	//----- nvinfo : EIATTR_MAXREG_COUNT
	.align		4
        /*003c*/ 	.byte	0x03, 0x1b
        /*003e*/ 	.short	0x00ff


	//----- nvinfo : EIATTR_NUM_BARRIERS
	.align		4
        /*0040*/ 	.byte	0x02, 0x4c
        /*0042*/ 	.byte	0x01
	.zero		1


	//----- nvinfo : EIATTR_MERCURY_ISA_VERSION
	.align		4
        /*0044*/ 	.byte	0x03, 0x5f
        /*0046*/ 	.short	0x0101


	//----- nvinfo : EIATTR_VRC_CTA_INIT_COUNT
	.align		4
        /*0048*/ 	.byte	0x02, 0x4a
	.zero		1
	.zero		1


	//----- nvinfo : EIATTR_EXIT_INSTR_OFFSETS
	.align		4
        /*004c*/ 	.byte	0x04, 0x1c
        /*004e*/ 	.short	(.L_71 - .L_70)


	//   ....[0]....
.L_70:
        /*0050*/ 	.word	0x00000140


	//   ....[1]....
        /*0054*/ 	.word	0x000001f0


	//----- nvinfo : EIATTR_CBANK_PARAM_SIZE
	.align		4
.L_71:
        /*0058*/ 	.byte	0x03, 0x19
        /*005a*/ 	.short	0x0018


	//----- nvinfo : EIATTR_PARAM_CBANK
	.align		4
        /*005c*/ 	.byte	0x04, 0x0a
        /*005e*/ 	.short	(.L_73 - .L_72)
	.align		4
.L_72:
        /*0060*/ 	.word	index@(.nv.constant0._Z13compute_scorePfS_S_)
        /*0064*/ 	.short	0x0380
        /*0066*/ 	.short	0x0018


	//----- nvinfo : EIATTR_SW_WAR
	.align		4
.L_73:
        /*0068*/ 	.byte	0x04, 0x36
        /*006a*/ 	.short	(.L_75 - .L_74)
.L_74:
        /*006c*/ 	.word	0x00000008
.L_75:


//--------------------- .nv.callgraph             --------------------------
	.section	.nv.callgraph,"",@"SHT_CUDA_CALLGRAPH"
	.align	4
	.sectionentsize	8
	.align		4
        /*0000*/ 	.word	0x00000000
	.align		4
        /*0004*/ 	.word	0xffffffff
	.align		4
        /*0008*/ 	.word	0x00000000
	.align		4
        /*000c*/ 	.word	0xfffffffe
	.align		4
        /*0010*/ 	.word	0x00000000
	.align		4
        /*0014*/ 	.word	0xfffffffd
	.align		4
        /*0018*/ 	.word	0x00000000
	.align		4
        /*001c*/ 	.word	0xfffffffc


//--------------------- .text._Z16compute_gradientPfS_ --------------------------
	.section	.text._Z16compute_gradientPfS_,"ax",@progbits
	.align	128
        .global         _Z16compute_gradientPfS_
        .type           _Z16compute_gradientPfS_,@function
        .size           _Z16compute_gradientPfS_,(.L_x_6 - _Z16compute_gradientPfS_)
        .other          _Z16compute_gradientPfS_,@"STO_CUDA_ENTRY STV_DEFAULT"
_Z16compute_gradientPfS_:
.text._Z16compute_gradientPfS_:
[----:B------:R-:W-:Y:S01]  /*0000*/  LDC R1, c[0x0][0x37c] ;  /* 0x0000df00ff017b82 */ /* 0x000fe20000000800 */
[----:B------:R-:W0:Y:S07]  /*0010*/  S2R R7, SR_TID.X ;  /* 0x0000000000077919 */ /* 0x000e2e0000002100 */
[----:B------:R-:W1:Y:S01]  /*0020*/  LDC.64 R2, c[0x0][0x380] ;  /* 0x0000e000ff027b82 */ /* 0x000e620000000a00 */
[----:B------:R-:W2:Y:S01]  /*0030*/  LDCU.64 UR6, c[0x0][0x358] ;  /* 0x00006b00ff0677ac */ /* 0x000ea20008000a00 */
[----:B------:R-:W0:Y:S02]  /*0040*/  S2R R6, SR_TID.Y ;  /* 0x0000000000067919 */ /* 0x000e240000002200 */
[----:B0-----:R-:W-:-:S04]  /*0050*/  IMAD R5, R7, 0x5, R6 ;  /* 0x0000000507057824 */ /* 0x001fc800078e0206 */
[----:B-1----:R-:W-:-:S06]  /*0060*/  IMAD.WIDE.U32 R2, R5, 0x4, R2 ;  /* 0x0000000405027825 */ /* 0x002fcc00078e0002 */
[----:B--2---:R-:W2:Y:S01]  /*0070*/  LDG.E R2, desc[UR6][R2.64] ;  /* 0x0000000602027981 */ /* 0x004ea2000c1e1900 */
[----:B------:R-:W0:Y:S01]  /*0080*/  S2UR UR5, SR_CgaCtaId ;  /* 0x00000000000579c3 */ /* 0x000e220000008800 */
[----:B------:R-:W-:Y:S01]  /*0090*/  UMOV UR4, 0x400 ;  /* 0x0000040000047882 */ /* 0x000fe20000000000 */
[----:B------:R-:W1:Y:S01]  /*00a0*/  LDCU UR8, c[0x0][0x360] ;  /* 0x00006c00ff0877ac */ /* 0x000e620008000800 */
[----:B------:R-:W-:Y:S01]  /*00b0*/  ISETP.NE.AND P1, PT, R7, RZ, PT ;  /* 0x000000ff0700720c */ /* 0x000fe20003f25270 */
[----:B-1----:R-:W-:Y:S02]  /*00c0*/  UISETP.GE.U32.AND UP0, UPT, UR8, 0x2, UPT ;  /* 0x000000020800788c */ /* 0x002fe4000bf06070 */
[----:B0-----:R-:W-:-:S06]  /*00d0*/  ULEA UR4, UR5, UR4, 0x18 ;  /* 0x0000000405047291 */ /* 0x001fcc000f8ec0ff */
[----:B------:R-:W-:-:S05]  /*00e0*/  LEA R0, R6, UR4, 0x2 ;  /* 0x0000000406007c11 */ /* 0x000fca000f8e10ff */
[----:B------:R-:W-:-:S05]  /*00f0*/  IMAD R5, R7, 0x14, R0 ;  /* 0x0000001407057824 */ /* 0x000fca00078e0200 */
[----:B--2---:R0:W-:Y:S01]  /*0100*/  STS [R5], R2 ;  /* 0x0000000205007388 */ /* 0x0041e20000000800 */
[----:B------:R-:W-:Y:S06]  /*0110*/  BAR.SYNC.DEFER_BLOCKING 0x0 ;  /* 0x0000000000007b1d */ /* 0x000fec0000010000 */
[----:B------:R-:W-:Y:S05]  /*0120*/  BRA.U !UP0, `(.L_x_0) ;  /* 0x00000001083c7547 */ /* 0x000fea000b800000 */
[----:B------:R-:W-:-:S05]  /*0130*/  UMOV UR4, 0x1 ;  /* 0x0000000100047882 */ /* 0x000fca0000000000 */
.L_x_1:
[----:B------:R-:W-:-:S04]  /*0140*/  USHF.L.U32 UR5, UR4, 0x1, URZ ;  /* 0x0000000104057899 */ /* 0x000fc800080006ff */
[----:B------:R-:W-:Y:S02]  /*0150*/  UISETP.GE.U32.AND UP0, UPT, UR5, UR8, UPT ;  /* 0x000000080500728c */ /* 0x000fe4000bf06070 */
[----:B01----:R-:W-:-:S05]  /*0160*/  IMAD R5, R7, UR5, RZ ;  /* 0x0000000507057c24 */ /* 0x003fca000f8e02ff */
[----:B------:R-:W-:-:S13]  /*0170*/  ISETP.GE.U32.AND P0, PT, R5, UR8, PT ;  /* 0x0000000805007c0c */ /* 0x000fda000bf06070 */
[C---:B------:R-:W-:Y:S01]  /*0180*/  @!P0 IADD3 R3, PT, PT, R5.reuse, UR4, RZ ;  /* 0x0000000405038c10 */ /* 0x040fe2000fffe0ff */
[----:B------:R-:W-:Y:S01]  /*0190*/  @!P0 IMAD R2, R5, 0x14, R0 ;  /* 0x0000001405028824 */ /* 0x000fe200078e0200 */
[----:B------:R-:W-:-:S03]  /*01a0*/  UMOV UR4, UR5 ;  /* 0x0000000500047c82 */ /* 0x000fc60008000000 */
[----:B------:R-:W-:Y:S01]  /*01b0*/  @!P0 IMAD R3, R3, 0x14, R0 ;  /* 0x0000001403038824 */ /* 0x000fe200078e0200 */
[----:B------:R-:W-:Y:S05]  /*01c0*/  @!P0 LDS R4, [R2] ;  /* 0x0000000002048984 */ /* 0x000fea0000000800 */
[----:B------:R-:W0:Y:S02]  /*01d0*/  @!P0 LDS R3, [R3] ;  /* 0x0000000003038984 */ /* 0x000e240000000800 */
[----:B0-----:R-:W-:-:S05]  /*01e0*/  @!P0 FADD R5, R3, R4 ;  /* 0x0000000403058221 */ /* 0x001fca0000000000 */
[----:B------:R1:W-:Y:S01]  /*01f0*/  @!P0 STS [R2], R5 ;  /* 0x0000000502008388 */ /* 0x0003e20000000800 */
[----:B------:R-:W-:Y:S06]  /*0200*/  BAR.SYNC.DEFER_BLOCKING 0x0 ;  /* 0x0000000000007b1d */ /* 0x000fec0000010000 */
[----:B------:R-:W-:Y:S05]  /*0210*/  BRA.U !UP0, `(.L_x_1) ;  /* 0xfffffffd08c87547 */ /* 0x000fea000b83ffff */
.L_x_0:
[----:B------:R-:W-:Y:S05]  /*0220*/  @P1 EXIT ;  /* 0x000000000000194d */ /* 0x000fea0003800000 */
[----:B------:R-:W2:Y:S01]  /*0230*/  LDS R0, [R0] ;  /* 0x0000000000007984 */ /* 0x000ea20000000800 */
[----:B01----:R-:W0:Y:S02]  /*0240*/  LDC.64 R2, c[0x0][0x388] ;  /* 0x0000e200ff027b82 */ /* 0x003e240000000a00 */
[----:B0-----:R-:W-:-:S04]  /*0250*/  IMAD.WIDE.U32 R2, R6, 0x4, R2 ;  /* 0x0000000406027825 */ /* 0x001fc800078e0002 */
[----:B--2---:R-:W-:-:S05]  /*0260*/  FMUL R5, R0, 0.0078125 ;  /* 0x3c00000000057820 */ /* 0x004fca0000400000 */
[----:B------:R-:W-:Y:S01]  /*0270*/  STG.E desc[UR6][R2.64], R5 ;  /* 0x0000000502007986 */ /* 0x000fe2000c101906 */
[----:B------:R-:W-:Y:S05]  /*0280*/  EXIT ;  /* 0x000000000000794d */ /* 0x000fea0003800000 */
.L_x_2:
[----:B------:R-:W-:-:S00]  /*0290*/  BRA `(.L_x_2) ;  /* 0xfffffffc00fc7947 */ /* 0x000fc0000383ffff */
[----:B------:R-:W-:-:S00]  /*02a0*/  NOP ;  /* 0x0000000000007918 */ /* 0x000fc00000000000 */
        /* <DEDUP_REMOVED lines=13> */
.L_x_6:


//--------------------- .text._Z7scale_xPfS_S_    --------------------------
	.section	.text._Z7scale_xPfS_S_,"ax",@progbits
	.align	128
        .global         _Z7scale_xPfS_S_
        .type           _Z7scale_xPfS_S_,@function
        .size           _Z7scale_xPfS_S_,(.L_x_7 - _Z7scale_xPfS_S_)
        .other          _Z7scale_xPfS_S_,@"STO_CUDA_ENTRY STV_DEFAULT"
_Z7scale_xPfS_S_:
.text._Z7scale_xPfS_S_:
[----:B------:R-:W-:Y:S01]  /*0000*/  LDC R1, c[0x0][0x37c] ;  /* 0x0000df00ff017b82 */ /* 0x000fe20000000800 */
[----:B------:R-:W0:Y:S07]  /*0010*/  S2R R13, SR_CTAID.X ;  /* 0x00000000000d7919 */ /* 0x000e2e0000002500 */
[----:B------:R-:W0:Y:S01]  /*0020*/  LDC.64 R2, c[0x0][0x380] ;  /* 0x0000e000ff027b82 */ /* 0x000e220000000a00 */
[----:B------:R-:W1:Y:S01]  /*0030*/  LDCU UR6, c[0x0][0x360] ;  /* 0x00006c00ff0677ac */ /* 0x000e620008000800 */
[----:B------:R-:W1:Y:S01]  /*0040*/  S2R R0, SR_TID.X ;  /* 0x0000000000007919 */ /* 0x000e620000002100 */
[----:B------:R-:W2:Y:S05]  /*0050*/  LDCU.64 UR4, c[0x0][0x358] ;  /* 0x00006b00ff0477ac */ /* 0x000eaa0008000a00 */
[----:B------:R-:W3:Y:S08]  /*0060*/  LDC.64 R6, c[0x0][0x388] ;  /* 0x0000e200ff067b82 */ /* 0x000ef00000000a00 */
[----:B------:R-:W4:Y:S01]  /*0070*/  LDC.64 R10, c[0x0][0x390] ;  /* 0x0000e400ff0a7b82 */ /* 0x000f220000000a00 */
[----:B0-----:R-:W-:-:S04]  /*0080*/  IMAD.WIDE.U32 R2, R13, 0x4, R2 ;  /* 0x000000040d027825 */ /* 0x001fc800078e0002 */
[----:B-1----:R-:W-:Y:S02]  /*0090*/  IMAD R13, R13, UR6, R0 ;  /* 0x000000060d0d7c24 */ /* 0x002fe4000f8e0200 */
[----:B--2---:R-:W2:Y:S02]  /*00a0*/  LDG.E R2, desc[UR4][R2.64] ;  /* 0x0000000402027981 */ /* 0x004ea4000c1e1900 */
[----:B---3--:R-:W-:-:S06]  /*00b0*/  IMAD.WIDE.U32 R6, R13, 0x4, R6 ;  /* 0x000000040d067825 */ /* 0x008fcc00078e0006 */
[----:B------:R-:W3:Y:S01]  /*00c0*/  LDG.E R6, desc[UR4][R6.64] ;  /* 0x0000000406067981 */ /* 0x000ee2000c1e1900 */
[----:B--2---:R-:W0:Y:S08]  /*00d0*/  F2F.F64.F32 R4, R2 ;  /* 0x0000000200047310 */ /* 0x004e300000201800 */
[----:B---3--:R-:W1:Y:S01]  /*00e0*/  F2F.F64.F32 R8, R6 ;  /* 0x0000000600087310 */ /* 0x008e620000201800 */
[----:B0-----:R-:W-:-:S08]  /*00f0*/  DADD R4, R4, R4 ;  /* 0x0000000004047229 */ /* 0x001fd00000000004 */
[----:B-1----:R-:W-:Y:S01]  /*0100*/  DMUL R4, R4, R8 ;  /* 0x0000000804047228 */ /* 0x002fe20000000000 */
[----:B----4-:R-:W-:-:S09]  /*0110*/  IMAD.WIDE.U32 R8, R13, 0x4, R10 ;  /* 0x000000040d087825 */ /* 0x010fd200078e000a */
[----:B------:R-:W0:Y:S02]  /*0120*/  F2F.F32.F64 R5, R4 ;  /* 0x0000000400057310 */ /* 0x000e240000301000 */
[----:B0-----:R-:W-:Y:S01]  /*0130*/  STG.E desc[UR4][R8.64], R5 ;  /* 0x0000000508007986 */ /* 0x001fe2000c101904 */
[----:B------:R-:W-:Y:S05]  /*0140*/  EXIT ;  /* 0x000000000000794d */ /* 0x000fea0003800000 */
.L_x_3:
        /* <DEDUP_REMOVED lines=11> */
.L_x_7:


//--------------------- .text._Z11substract_yPfS_ --------------------------
	.section	.text._Z11substract_yPfS_,"ax",@progbits
	.align	128
        .global         _Z11substract_yPfS_
        .type           _Z11substract_yPfS_,@function
        .size           _Z11substract_yPfS_,(.L_x_8 - _Z11substract_yPfS_)
        .other          _Z11substract_yPfS_,@"STO_CUDA_ENTRY STV_DEFAULT"
_Z11substract_yPfS_:
.text._Z11substract_yPfS_:
[----:B------:R-:W-:Y:S01]  /*0000*/  LDC R1, c[0x0][0x37c] ;  /* 0x0000df00ff017b82 */ /* 0x000fe20000000800 */
[----:B------:R-:W0:Y:S07]  /*0010*/  S2R R7, SR_TID.X ;  /* 0x0000000000077919 */ /* 0x000e2e0000002100 */
[----:B------:R-:W0:Y:S01]  /*0020*/  LDC.64 R2, c[0x0][0x388] ;  /* 0x0000e200ff027b82 */ /* 0x000e220000000a00 */
[----:B------:R-:W1:Y:S07]  /*0030*/  LDCU.64 UR4, c[0x0][0x358] ;  /* 0x00006b00ff0477ac */ /* 0x000e6e0008000a00 */
[----:B------:R-:W2:Y:S01]  /*0040*/  LDC.64 R4, c[0x0][0x380] ;  /* 0x0000e000ff047b82 */ /* 0x000ea20000000a00 */
[----:B0-----:R-:W-:-:S04]  /*0050*/  IMAD.WIDE.U32 R2, R7, 0x4, R2 ;  /* 0x0000000407027825 */ /* 0x001fc800078e0002 */
[----:B--2---:R-:W-:Y:S02]  /*0060*/  IMAD.WIDE.U32 R4, R7, 0x4, R4 ;  /* 0x0000000407047825 */ /* 0x004fe400078e0004 */
[----:B-1----:R-:W2:Y:S04]  /*0070*/  LDG.E R2, desc[UR4][R2.64] ;  /* 0x0000000402027981 */ /* 0x002ea8000c1e1900 */
[----:B------:R-:W2:Y:S02]  /*0080*/  LDG.E R7, desc[UR4][R4.64] ;  /* 0x0000000404077981 */ /* 0x000ea4000c1e1900 */
[----:B--2---:R-:W-:-:S05]  /*0090*/  FADD R7, -R2, R7 ;  /* 0x0000000702077221 */ /* 0x004fca0000000100 */
[----:B------:R-:W-:Y:S01]  /*00a0*/  STG.E desc[UR4][R4.64], R7 ;  /* 0x0000000704007986 */ /* 0x000fe2000c101904 */
[----:B------:R-:W-:Y:S05]  /*00b0*/  EXIT ;  /* 0x000000000000794d */ /* 0x000fea0003800000 */
.L_x_4:
        /* <DEDUP_REMOVED lines=12> */
.L_x_8:


//--------------------- .text._Z13compute_scorePfS_S_ --------------------------
	.section	.text._Z13compute_scorePfS_S_,"ax",@progbits
	.align	128
        .global         _Z13compute_scorePfS_S_
        .type           _Z13compute_scorePfS_S_,@function
        .size           _Z13compute_scorePfS_S_,(.L_x_9 - _Z13compute_scorePfS_S_)
        .other          _Z13compute_scorePfS_S_,@"STO_CUDA_ENTRY STV_DEFAULT"
_Z13compute_scorePfS_S_:
.text._Z13compute_scorePfS_S_:
[----:B------:R-:W-:Y:S01]  /*0000*/  LDC R1, c[0x0][0x37c] ;  /* 0x0000df00ff017b82 */ /* 0x000fe20000000800 */
[----:B------:R-:W0:Y:S07]  /*0010*/  S2R R0, SR_TID.X ;  /* 0x0000000000007919 */ /* 0x000e2e0000002100 */
[----:B------:R-:W0:Y:S01]  /*0020*/  LDC.64 R2, c[0x0][0x388] ;  /* 0x0000e200ff027b82 */ /* 0x000e220000000a00 */
[----:B------:R-:W1:Y:S01]  /*0030*/  LDCU UR4, c[0x0][0x360] ;  /* 0x00006c00ff0477ac */ /* 0x000e620008000800 */
[----:B------:R-:W1:Y:S01]  /*0040*/  S2R R11, SR_CTAID.X ;  /* 0x00000000000b7919 */ /* 0x000e620000002500 */
[----:B------:R-:W2:Y:S05]  /*0050*/  LDCU.64 UR6, c[0x0][0x358] ;  /* 0x00006b00ff0677ac */ /* 0x000eaa0008000a00 */
[----:B------:R-:W3:Y:S01]  /*0060*/  LDC.64 R4, c[0x0][0x380] ;  /* 0x0000e000ff047b82 */ /* 0x000ee20000000a00 */
[----:B0-----:R-:W-:-:S04]  /*0070*/  IMAD.WIDE.U32 R2, R0, 0x4, R2 ;  /* 0x0000000400027825 */ /* 0x001fc800078e0002 */
[----:B-1----:R-:W-:Y:S02]  /*0080*/  IMAD R7, R11, UR4, R0 ;  /* 0x000000040b077c24 */ /* 0x002fe4000f8e0200 */
[----:B--2---:R-:W2:Y:S02]  /*0090*/  LDG.E R2, desc[UR6][R2.64] ;  /* 0x0000000602027981 */ /* 0x004ea4000c1e1900 */
[----:B---3--:R-:W-:-:S06]  /*00a0*/  IMAD.WIDE.U32 R4, R7, 0x4, R4 ;  /* 0x0000000407047825 */ /* 0x008fcc00078e0004 */
[----:B------:R-:W2:Y:S01]  /*00b0*/  LDG.E R5, desc[UR6][R4.64] ;  /* 0x0000000604057981 */ /* 0x000ea2000c1e1900 */
[----:B------:R-:W0:Y:S01]  /*00c0*/  S2UR UR5, SR_CgaCtaId ;  /* 0x00000000000579c3 */ /* 0x000e220000008800 */
[----:B------:R-:W-:Y:S01]  /*00d0*/  UMOV UR4, 0x400 ;  /* 0x0000040000047882 */ /* 0x000fe20000000000 */
[----:B------:R-:W-:Y:S01]  /*00e0*/  ISETP.NE.AND P0, PT, R0, RZ, PT ;  /* 0x000000ff0000720c */ /* 0x000fe20003f05270 */
[----:B0-----:R-:W-:-:S06]  /*00f0*/  ULEA UR4, UR5, UR4, 0x18 ;  /* 0x0000000405047291 */ /* 0x001fcc000f8ec0ff */
[----:B------:R-:W-:Y:S01]  /*0100*/  LEA R7, R0, UR4, 0x2 ;  /* 0x0000000400077c11 */ /* 0x000fe2000f8e10ff */
[----:B--2---:R-:W-:-:S05]  /*0110*/  FMUL R0, R2, R5 ;  /* 0x0000000502007220 */ /* 0x004fca0000400000 */
[----:B------:R0:W-:Y:S01]  /*0120*/  STS [R7], R0 ;  /* 0x0000000007007388 */ /* 0x0001e20000000800 */
[----:B------:R-:W-:Y:S06]  /*0130*/  BAR.SYNC.DEFER_BLOCKING 0x0 ;  /* 0x0000000000007b1d */ /* 0x000fec0000010000 */
[----:B------:R-:W-:Y:S05]  /*0140*/  @P0 EXIT ;  /* 0x000000000000094d */ /* 0x000fea0003800000 */
[----:B0-----:R-:W0:Y:S01]  /*0150*/  LDS.128 R4, [UR4] ;  /* 0x00000004ff047984 */ /* 0x001e220008000c00 */
[----:B------:R-:W1:Y:S03]  /*0160*/  LDC.64 R2, c[0x0][0x390] ;  /* 0x0000e400ff027b82 */ /* 0x000e660000000a00 */
[----:B------:R-:W2:Y:S01]  /*0170*/  LDS R9, [UR4+0x10] ;  /* 0x00001004ff097984 */ /* 0x000ea20008000800 */
[----:B-1----:R-:W-:-:S04]  /*0180*/  IMAD.WIDE.U32 R2, R11, 0x4, R2 ;  /* 0x000000040b027825 */ /* 0x002fc800078e0002 */
[----:B0-----:R-:W-:-:S04]  /*0190*/  FADD R4, RZ, R4 ;  /* 0x00000004ff047221 */ /* 0x001fc80000000000 */
[----:B------:R-:W-:-:S04]  /*01a0*/  FADD R5, R5, R4 ;  /* 0x0000000405057221 */ /* 0x000fc80000000000 */
[----:B------:R-:W-:-:S04]  /*01b0*/  FADD R6, R6, R5 ;  /* 0x0000000506067221 */ /* 0x000fc80000000000 */
[----:B------:R-:W-:-:S04]  /*01c0*/  FADD R6, R7, R6 ;  /* 0x0000000607067221 */ /* 0x000fc80000000000 */
[----:B--2---:R-:W-:-:S05]  /*01d0*/  FADD R9, R6, R9 ;  /* 0x0000000906097221 */ /* 0x004fca0000000000 */
[----:B------:R-:W-:Y:S01]  /*01e0*/  STG.E desc[UR6][R2.64], R9 ;  /* 0x0000000902007986 */ /* 0x000fe2000c101906 */
[----:B------:R-:W-:Y:S05]  /*01f0*/  EXIT ;  /* 0x000000000000794d */ /* 0x000fea0003800000 */
.L_x_5:
        /* <DEDUP_REMOVED lines=16> */
.L_x_9:


//--------------------- .nv.shared._Z16compute_gradientPfS_ --------------------------
	.section	.nv.shared._Z16compute_gradientPfS_,"aw",@nobits
	.sectionflags	@""
	.align	16
.nv.shared._Z16compute_gradientPfS_:
	.zero		3584


//--------------------- .nv.shared.reserved.0     --------------------------
	.section	.nv.shared.reserved.0,"aw",@nobits
	.weak		__nv_reservedSMEM_offset_0_alias
	.size		__nv_reservedSMEM_offset_0_alias, 0, 64
	.other		__nv_reservedSMEM_offset_0_alias,@"STO_CUDA_RESERVED_SHARED STV_DEFAULT"
__nv_reservedSMEM_offset_0_alias:
	.zero		0
	.zero		64


//--------------------- .nv.shared._Z7scale_xPfS_S_ --------------------------
	.section	.nv.shared._Z7scale_xPfS_S_,"aw",@nobits
	.sectionflags	@""
	.align	16
	.zero		1024


//--------------------- .nv.shared._Z11substract_yPfS_ --------------------------
	.section	.nv.shared._Z11substract_yPfS_,"aw",@nobits
	.sectionflags	@""
	.align	16
	.zero		1024


//--------------------- .nv.shared._Z13compute_scorePfS_S_ --------------------------
	.section	.nv.shared._Z13compute_scorePfS_S_,"aw",@nobits
	.sectionflags	@""
	.align	16
	.zero		1024


//--------------------- .nv.constant0._Z16compute_gradientPfS_ --------------------------
	.section	.nv.constant0._Z16compute_gradientPfS_,"a",@progbits
	.sectionflags	@""
	.align	4
.nv.constant0._Z16compute_gradientPfS_:
	.zero		912


//--------------------- .nv.constant0._Z7scale_xPfS_S_ --------------------------
	.section	.nv.constant0._Z7scale_xPfS_S_,"a",@progbits
	.sectionflags	@""
	.align	4
.nv.constant0._Z7scale_xPfS_S_:
	.zero		920


//--------------------- .nv.constant0._Z11substract_yPfS_ --------------------------
	.section	.nv.constant0._Z11substract_yPfS_,"a",@progbits
	.sectionflags	@""
	.align	4
.nv.constant0._Z11substract_yPfS_:
	.zero		912


//--------------------- .nv.constant0._Z13compute_scorePfS_S_ --------------------------
	.section	.nv.constant0._Z13compute_scorePfS_S_,"a",@progbits
	.sectionflags	@""
	.align	4
.nv.constant0._Z13compute_scorePfS_S_:
	.zero		920


//--------------------- SYMBOLS --------------------------

	.type		.nv.reservedSmem.offset0,@object
	.size		.nv.reservedSmem.offset0,0x4
	.type		.nv.reservedSmem.cap,@object
	.size		.nv.reservedSmem.cap,0x4
